//
// Generated by NVIDIA NVVM Compiler
//
// Compiler Build ID: CL-36424714
// Cuda compilation tools, release 13.0, V13.0.88
// Based on NVVM 20.0.0
//

.version 9.0
.target sm_100
.address_size 64

	// .globl	_ZN3cub18CUB_300001_SM_10006detail11EmptyKernelIvEEvv
.global .align 1 .b8 _ZN41_INTERNAL_b6d5c5fa_4_k_cu_ed18ac96_2131654cuda3std3__45__cpo5beginE[1];
.global .align 1 .b8 _ZN41_INTERNAL_b6d5c5fa_4_k_cu_ed18ac96_2131654cuda3std3__45__cpo3endE[1];
.global .align 1 .b8 _ZN41_INTERNAL_b6d5c5fa_4_k_cu_ed18ac96_2131654cuda3std3__45__cpo6cbeginE[1];
.global .align 1 .b8 _ZN41_INTERNAL_b6d5c5fa_4_k_cu_ed18ac96_2131654cuda3std3__45__cpo4cendE[1];
.global .align 1 .b8 _ZN41_INTERNAL_b6d5c5fa_4_k_cu_ed18ac96_2131654cuda3std3__45__cpo6rbeginE[1];
.global .align 1 .b8 _ZN41_INTERNAL_b6d5c5fa_4_k_cu_ed18ac96_2131654cuda3std3__45__cpo4rendE[1];
.global .align 1 .b8 _ZN41_INTERNAL_b6d5c5fa_4_k_cu_ed18ac96_2131654cuda3std3__45__cpo7crbeginE[1];
.global .align 1 .b8 _ZN41_INTERNAL_b6d5c5fa_4_k_cu_ed18ac96_2131654cuda3std3__45__cpo5crendE[1];
.global .align 1 .b8 _ZN41_INTERNAL_b6d5c5fa_4_k_cu_ed18ac96_2131654cuda3std3__443_GLOBAL__N__b6d5c5fa_4_k_cu_ed18ac96_2131656ignoreE[1];
.global .align 1 .b8 _ZN41_INTERNAL_b6d5c5fa_4_k_cu_ed18ac96_2131654cuda3std3__419piecewise_constructE[1];
.global .align 1 .b8 _ZN41_INTERNAL_b6d5c5fa_4_k_cu_ed18ac96_2131654cuda3std3__48in_placeE[1];
.global .align 1 .b8 _ZN41_INTERNAL_b6d5c5fa_4_k_cu_ed18ac96_2131654cuda3std3__420unreachable_sentinelE[1];
.global .align 1 .b8 _ZN41_INTERNAL_b6d5c5fa_4_k_cu_ed18ac96_2131654cuda3std3__47nulloptE[1];
.global .align 1 .b8 _ZN41_INTERNAL_b6d5c5fa_4_k_cu_ed18ac96_2131654cuda3std3__48unexpectE[1];
.global .align 1 .b8 _ZN41_INTERNAL_b6d5c5fa_4_k_cu_ed18ac96_2131654cuda3std6ranges3__45__cpo4swapE[1];
.global .align 1 .b8 _ZN41_INTERNAL_b6d5c5fa_4_k_cu_ed18ac96_2131654cuda3std6ranges3__45__cpo9iter_moveE[1];
.global .align 1 .b8 _ZN41_INTERNAL_b6d5c5fa_4_k_cu_ed18ac96_2131654cuda3std6ranges3__45__cpo5beginE[1];
.global .align 1 .b8 _ZN41_INTERNAL_b6d5c5fa_4_k_cu_ed18ac96_2131654cuda3std6ranges3__45__cpo3endE[1];
.global .align 1 .b8 _ZN41_INTERNAL_b6d5c5fa_4_k_cu_ed18ac96_2131654cuda3std6ranges3__45__cpo6cbeginE[1];
.global .align 1 .b8 _ZN41_INTERNAL_b6d5c5fa_4_k_cu_ed18ac96_2131654cuda3std6ranges3__45__cpo4cendE[1];
.global .align 1 .b8 _ZN41_INTERNAL_b6d5c5fa_4_k_cu_ed18ac96_2131654cuda3std6ranges3__45__cpo7advanceE[1];
.global .align 1 .b8 _ZN41_INTERNAL_b6d5c5fa_4_k_cu_ed18ac96_2131654cuda3std6ranges3__45__cpo9iter_swapE[1];
.global .align 1 .b8 _ZN41_INTERNAL_b6d5c5fa_4_k_cu_ed18ac96_2131654cuda3std6ranges3__45__cpo4nextE[1];
.global .align 1 .b8 _ZN41_INTERNAL_b6d5c5fa_4_k_cu_ed18ac96_2131654cuda3std6ranges3__45__cpo4prevE[1];
.global .align 1 .b8 _ZN41_INTERNAL_b6d5c5fa_4_k_cu_ed18ac96_2131654cuda3std6ranges3__45__cpo4dataE[1];
.global .align 1 .b8 _ZN41_INTERNAL_b6d5c5fa_4_k_cu_ed18ac96_2131654cuda3std6ranges3__45__cpo5cdataE[1];
.global .align 1 .b8 _ZN41_INTERNAL_b6d5c5fa_4_k_cu_ed18ac96_2131654cuda3std6ranges3__45__cpo4sizeE[1];
.global .align 1 .b8 _ZN41_INTERNAL_b6d5c5fa_4_k_cu_ed18ac96_2131654cuda3std6ranges3__45__cpo5ssizeE[1];
.global .align 1 .b8 _ZN41_INTERNAL_b6d5c5fa_4_k_cu_ed18ac96_2131654cuda3std6ranges3__45__cpo8distanceE[1];
.global .align 1 .b8 _ZN41_INTERNAL_b6d5c5fa_4_k_cu_ed18ac96_2131656thrust24THRUST_300001_SM_1000_NS8cuda_cub3parE[1];
.global .align 1 .b8 _ZN41_INTERNAL_b6d5c5fa_4_k_cu_ed18ac96_2131656thrust24THRUST_300001_SM_1000_NS8cuda_cub10par_nosyncE[1];
.global .align 1 .b8 _ZN41_INTERNAL_b6d5c5fa_4_k_cu_ed18ac96_2131656thrust24THRUST_300001_SM_1000_NS6system6detail10sequential3seqE[1];
.global .align 1 .b8 _ZN41_INTERNAL_b6d5c5fa_4_k_cu_ed18ac96_2131656thrust24THRUST_300001_SM_1000_NS6system3cpp3parE[1];
.global .align 1 .b8 _ZN41_INTERNAL_b6d5c5fa_4_k_cu_ed18ac96_2131656thrust24THRUST_300001_SM_1000_NS12placeholders2_1E[1];
.global .align 1 .b8 _ZN41_INTERNAL_b6d5c5fa_4_k_cu_ed18ac96_2131656thrust24THRUST_300001_SM_1000_NS12placeholders2_2E[1];
.global .align 1 .b8 _ZN41_INTERNAL_b6d5c5fa_4_k_cu_ed18ac96_2131656thrust24THRUST_300001_SM_1000_NS12placeholders2_3E[1];
.global .align 1 .b8 _ZN41_INTERNAL_b6d5c5fa_4_k_cu_ed18ac96_2131656thrust24THRUST_300001_SM_1000_NS12placeholders2_4E[1];
.global .align 1 .b8 _ZN41_INTERNAL_b6d5c5fa_4_k_cu_ed18ac96_2131656thrust24THRUST_300001_SM_1000_NS12placeholders2_5E[1];
.global .align 1 .b8 _ZN41_INTERNAL_b6d5c5fa_4_k_cu_ed18ac96_2131656thrust24THRUST_300001_SM_1000_NS12placeholders2_6E[1];
.global .align 1 .b8 _ZN41_INTERNAL_b6d5c5fa_4_k_cu_ed18ac96_2131656thrust24THRUST_300001_SM_1000_NS12placeholders2_7E[1];
.global .align 1 .b8 _ZN41_INTERNAL_b6d5c5fa_4_k_cu_ed18ac96_2131656thrust24THRUST_300001_SM_1000_NS12placeholders2_8E[1];
.global .align 1 .b8 _ZN41_INTERNAL_b6d5c5fa_4_k_cu_ed18ac96_2131656thrust24THRUST_300001_SM_1000_NS12placeholders2_9E[1];
.global .align 1 .b8 _ZN41_INTERNAL_b6d5c5fa_4_k_cu_ed18ac96_2131656thrust24THRUST_300001_SM_1000_NS12placeholders3_10E[1];
.global .align 1 .b8 _ZN41_INTERNAL_b6d5c5fa_4_k_cu_ed18ac96_2131656thrust24THRUST_300001_SM_1000_NS3seqE[1];
.global .align 1 .b8 _ZN41_INTERNAL_b6d5c5fa_4_k_cu_ed18ac96_2131656thrust24THRUST_300001_SM_1000_NS6deviceE[1];

.visible .entry _ZN3cub18CUB_300001_SM_10006detail11EmptyKernelIvEEvv()
{


	ret;

}


// ===== COMPILED SASS (sm_100) =====

	.target	sm_100

	.elftype	@"ET_EXEC"


//--------------------- .note.nv.tkinfo           --------------------------
	.section	.note.nv.tkinfo,"",@"SHT_NOTE"
	.sectionflags	@"SHF_NOTE_NV_TKINFO"
	.tkinfo
        /*0018*/ 	.word	0x00000002
        /*0030*/ 	.string	""
        /*0030*/ 	.string	"ptxas"
        /*0030*/ 	.string	"Cuda compilation tools, release 13.0, V13.0.88"
        /*0030*/ 	.string	"Build cuda_13.0.r13.0/compiler.36424714_0"
        /*0030*/ 	.string	"-arch sm_100 -m 64 "



//--------------------- .note.nv.cuinfo           --------------------------
	.section	.note.nv.cuinfo,"",@"SHT_NOTE"
	.sectionflags	@"SHF_NOTE_NV_CUINFO"
        /*0018*/ 	.short	0x0002
        /*001a*/ 	.short	0x0064
        /*001c*/ 	.short	0x0082
	.zero		2


//--------------------- .nv.info                  --------------------------
	.section	.nv.info,"",@"SHT_CUDA_INFO"
	.align	4


	//----- nvinfo : EIATTR_REGCOUNT
	.align		4
        /*0000*/ 	.byte	0x04, 0x2f
        /*0002*/ 	.short	(.L_46 - .L_45)
	.align		4
.L_45:
        /*0004*/ 	.word	index@(_ZN3cub18CUB_300001_SM_10006detail11EmptyKernelIvEEvv)
        /*0008*/ 	.word	0x00000004


	//----- nvinfo : EIATTR_FRAME_SIZE
	.align		4
.L_46:
        /*000c*/ 	.byte	0x04, 0x11
        /*000e*/ 	.short	(.L_48 - .L_47)
	.align		4
.L_47:
        /*0010*/ 	.word	index@(_ZN3cub18CUB_300001_SM_10006detail11EmptyKernelIvEEvv)
        /*0014*/ 	.word	0x00000000


	//----- nvinfo : EIATTR_MIN_STACK_SIZE
	.align		4
.L_48:
        /*0018*/ 	.byte	0x04, 0x12
        /*001a*/ 	.short	(.L_50 - .L_49)
	.align		4
.L_49:
        /*001c*/ 	.word	index@(_ZN3cub18CUB_300001_SM_10006detail11EmptyKernelIvEEvv)
        /*0020*/ 	.word	0x00000000
.L_50:


//--------------------- .nv.compat                --------------------------
	.section	.nv.compat,"",@"SHT_CUDA_COMPAT_INFO"
	.align	4
        /*0000*/ 	.byte	0x02, 0x09, 0x00, 0x00, 0x02, 0x02, 0x01, 0x00, 0x02, 0x05, 0x05, 0x00, 0x03, 0x07, 0x01, 0x01
        /*0010*/ 	.byte	0x02, 0x03, 0x00, 0x00, 0x02, 0x06, 0x01, 0x00, 0x04, 0x0b, 0x08, 0x00, 0x09, 0x00, 0x00, 0x00
        /*0020*/ 	.byte	0x00, 0x00, 0x00, 0x00


//--------------------- .nv.info._ZN3cub18CUB_300001_SM_10006detail11EmptyKernelIvEEvv --------------------------
	.section	.nv.info._ZN3cub18CUB_300001_SM_10006detail11EmptyKernelIvEEvv,"",@"SHT_CUDA_INFO"
	.sectionflags	@""
	.align	4


	//----- nvinfo : EIATTR_CUDA_API_VERSION
	.align		4
        /*0000*/ 	.byte	0x04, 0x37
        /*0002*/ 	.short	(.L_52 - .L_51)
.L_51:
        /*0004*/ 	.word	0x00000082


	//----- nvinfo : EIATTR_SPARSE_MMA_MASK
	.align		4
.L_52:
        /*0008*/ 	.byte	0x03, 0x50
        /*000a*/ 	.short	0x0000


	//----- nvinfo : EIATTR_MAXREG_COUNT
	.align		4
        /*000c*/ 	.byte	0x03, 0x1b
        /*000e*/ 	.short	0x00ff


	//----- nvinfo : EIATTR_MERCURY_ISA_VERSION
	.align		4
        /*0010*/ 	.byte	0x03, 0x5f
        /*0012*/ 	.short	0x0101


	//----- nvinfo : EIATTR_VRC_CTA_INIT_COUNT
	.align		4
        /*0014*/ 	.byte	0x02, 0x4a
	.zero		1
	.zero		1


	//----- nvinfo : EIATTR_EXIT_INSTR_OFFSETS
	.align		4
        /*0018*/ 	.byte	0x04, 0x1c
        /*001a*/ 	.short	(.L_54 - .L_53)


	//   ....[0]....
.L_53:
        /*001c*/ 	.word	0x00000010


	//----- nvinfo : EIATTR_SW_WAR
	.align		4
.L_54:
        /*0020*/ 	.byte	0x04, 0x36
        /*0022*/ 	.short	(.L_56 - .L_55)
.L_55:
        /*0024*/ 	.word	0x00000008
.L_56:


//--------------------- .nv.callgraph             --------------------------
	.section	.nv.callgraph,"",@"SHT_CUDA_CALLGRAPH"
	.align	4
	.sectionentsize	8
	.align		4
        /*0000*/ 	.word	0x00000000
	.align		4
        /*0004*/ 	.word	0xffffffff
	.align		4
        /*0008*/ 	.word	0x00000000
	.align		4
        /*000c*/ 	.word	0xfffffffe
	.align		4
        /*0010*/ 	.word	0x00000000
	.align		4
        /*0014*/ 	.word	0xfffffffd
	.align		4
        /*0018*/ 	.word	0x00000000
	.align		4
        /*001c*/ 	.word	0xfffffffc


//--------------------- .nv.constant4             --------------------------
	.section	.nv.constant4,"a",@progbits
	.align	8
	.align		8
.nv.constant4:
        /*0000*/ 	.dword	_ZN41_INTERNAL_b6d5c5fa_4_k_cu_ed18ac96_2135614cuda3std3__45__cpo5beginE
	.align		8
        /*0008*/ 	.dword	_ZN41_INTERNAL_b6d5c5fa_4_k_cu_ed18ac96_2135614cuda3std3__45__cpo3endE
	.align		8
        /*0010*/ 	.dword	_ZN41_INTERNAL_b6d5c5fa_4_k_cu_ed18ac96_2135614cuda3std3__45__cpo6cbeginE
	.align		8
        /*0018*/ 	.dword	_ZN41_INTERNAL_b6d5c5fa_4_k_cu_ed18ac96_2135614cuda3std3__45__cpo4cendE
	.align		8
        /*0020*/ 	.dword	_ZN41_INTERNAL_b6d5c5fa_4_k_cu_ed18ac96_2135614cuda3std3__45__cpo6rbeginE
	.align		8
        /*0028*/ 	.dword	_ZN41_INTERNAL_b6d5c5fa_4_k_cu_ed18ac96_2135614cuda3std3__45__cpo4rendE
	.align		8
        /*0030*/ 	.dword	_ZN41_INTERNAL_b6d5c5fa_4_k_cu_ed18ac96_2135614cuda3std3__45__cpo7crbeginE
	.align		8
        /*0038*/ 	.dword	_ZN41_INTERNAL_b6d5c5fa_4_k_cu_ed18ac96_2135614cuda3std3__45__cpo5crendE
	.align		8
        /*0040*/ 	.dword	_ZN41_INTERNAL_b6d5c5fa_4_k_cu_ed18ac96_2135614cuda3std3__443_GLOBAL__N__b6d5c5fa_4_k_cu_ed18ac96_2135616ignoreE
	.align		8
        /*0048*/ 	.dword	_ZN41_INTERNAL_b6d5c5fa_4_k_cu_ed18ac96_2135614cuda3std3__419piecewise_constructE
	.align		8
        /*0050*/ 	.dword	_ZN41_INTERNAL_b6d5c5fa_4_k_cu_ed18ac96_2135614cuda3std3__48in_placeE
	.align		8
        /*0058*/ 	.dword	_ZN41_INTERNAL_b6d5c5fa_4_k_cu_ed18ac96_2135614cuda3std3__420unreachable_sentinelE
	.align		8
        /*0060*/ 	.dword	_ZN41_INTERNAL_b6d5c5fa_4_k_cu_ed18ac96_2135614cuda3std3__47nulloptE
	.align		8
        /*0068*/ 	.dword	_ZN41_INTERNAL_b6d5c5fa_4_k_cu_ed18ac96_2135614cuda3std3__48unexpectE
	.align		8
        /*0070*/ 	.dword	_ZN41_INTERNAL_b6d5c5fa_4_k_cu_ed18ac96_2135614cuda3std6ranges3__45__cpo4swapE
	.align		8
        /*0078*/ 	.dword	_ZN41_INTERNAL_b6d5c5fa_4_k_cu_ed18ac96_2135614cuda3std6ranges3__45__cpo9iter_moveE
	.align		8
        /*0080*/ 	.dword	_ZN41_INTERNAL_b6d5c5fa_4_k_cu_ed18ac96_2135614cuda3std6ranges3__45__cpo5beginE
	.align		8
        /*0088*/ 	.dword	_ZN41_INTERNAL_b6d5c5fa_4_k_cu_ed18ac96_2135614cuda3std6ranges3__45__cpo3endE
	.align		8
        /*0090*/ 	.dword	_ZN41_INTERNAL_b6d5c5fa_4_k_cu_ed18ac96_2135614cuda3std6ranges3__45__cpo6cbeginE
	.align		8
        /*0098*/ 	.dword	_ZN41_INTERNAL_b6d5c5fa_4_k_cu_ed18ac96_2135614cuda3std6ranges3__45__cpo4cendE
	.align		8
        /*00a0*/ 	.dword	_ZN41_INTERNAL_b6d5c5fa_4_k_cu_ed18ac96_2135614cuda3std6ranges3__45__cpo7advanceE
	.align		8
        /*00a8*/ 	.dword	_ZN41_INTERNAL_b6d5c5fa_4_k_cu_ed18ac96_2135614cuda3std6ranges3__45__cpo9iter_swapE
	.align		8
        /*00b0*/ 	.dword	_ZN41_INTERNAL_b6d5c5fa_4_k_cu_ed18ac96_2135614cuda3std6ranges3__45__cpo4nextE
	.align		8
        /*00b8*/ 	.dword	_ZN41_INTERNAL_b6d5c5fa_4_k_cu_ed18ac96_2135614cuda3std6ranges3__45__cpo4prevE
	.align		8
        /*00c0*/ 	.dword	_ZN41_INTERNAL_b6d5c5fa_4_k_cu_ed18ac96_2135614cuda3std6ranges3__45__cpo4dataE
	.align		8
        /*00c8*/ 	.dword	_ZN41_INTERNAL_b6d5c5fa_4_k_cu_ed18ac96_2135614cuda3std6ranges3__45__cpo5cdataE
	.align		8
        /*00d0*/ 	.dword	_ZN41_INTERNAL_b6d5c5fa_4_k_cu_ed18ac96_2135614cuda3std6ranges3__45__cpo4sizeE
	.align		8
        /*00d8*/ 	.dword	_ZN41_INTERNAL_b6d5c5fa_4_k_cu_ed18ac96_2135614cuda3std6ranges3__45__cpo5ssizeE
	.align		8
        /*00e0*/ 	.dword	_ZN41_INTERNAL_b6d5c5fa_4_k_cu_ed18ac96_2135614cuda3std6ranges3__45__cpo8distanceE
	.align		8
        /*00e8*/ 	.dword	_ZN41_INTERNAL_b6d5c5fa_4_k_cu_ed18ac96_2135616thrust24THRUST_300001_SM_1000_NS8cuda_cub3parE
	.align		8
        /*00f0*/ 	.dword	_ZN41_INTERNAL_b6d5c5fa_4_k_cu_ed18ac96_2135616thrust24THRUST_300001_SM_1000_NS8cuda_cub10par_nosyncE
	.align		8
        /*00f8*/ 	.dword	_ZN41_INTERNAL_b6d5c5fa_4_k_cu_ed18ac96_2135616thrust24THRUST_300001_SM_1000_NS6system6detail10sequential3seqE
	.align		8
        /*0100*/ 	.dword	_ZN41_INTERNAL_b6d5c5fa_4_k_cu_ed18ac96_2135616thrust24THRUST_300001_SM_1000_NS6system3cpp3parE
	.align		8
        /*0108*/ 	.dword	_ZN41_INTERNAL_b6d5c5fa_4_k_cu_ed18ac96_2135616thrust24THRUST_300001_SM_1000_NS12placeholders2_1E
	.align		8
        /*0110*/ 	.dword	_ZN41_INTERNAL_b6d5c5fa_4_k_cu_ed18ac96_2135616thrust24THRUST_300001_SM_1000_NS12placeholders2_2E
	.align		8
        /*0118*/ 	.dword	_ZN41_INTERNAL_b6d5c5fa_4_k_cu_ed18ac96_2135616thrust24THRUST_300001_SM_1000_NS12placeholders2_3E
	.align		8
        /*0120*/ 	.dword	_ZN41_INTERNAL_b6d5c5fa_4_k_cu_ed18ac96_2135616thrust24THRUST_300001_SM_1000_NS12placeholders2_4E
	.align		8
        /*0128*/ 	.dword	_ZN41_INTERNAL_b6d5c5fa_4_k_cu_ed18ac96_2135616thrust24THRUST_300001_SM_1000_NS12placeholders2_5E
	.align		8
        /*0130*/ 	.dword	_ZN41_INTERNAL_b6d5c5fa_4_k_cu_ed18ac96_2135616thrust24THRUST_300001_SM_1000_NS12placeholders2_6E
	.align		8
        /*0138*/ 	.dword	_ZN41_INTERNAL_b6d5c5fa_4_k_cu_ed18ac96_2135616thrust24THRUST_300001_SM_1000_NS12placeholders2_7E
	.align		8
        /*0140*/ 	.dword	_ZN41_INTERNAL_b6d5c5fa_4_k_cu_ed18ac96_2135616thrust24THRUST_300001_SM_1000_NS12placeholders2_8E
	.align		8
        /*0148*/ 	.dword	_ZN41_INTERNAL_b6d5c5fa_4_k_cu_ed18ac96_2135616thrust24THRUST_300001_SM_1000_NS12placeholders2_9E
	.align		8
        /*0150*/ 	.dword	_ZN41_INTERNAL_b6d5c5fa_4_k_cu_ed18ac96_2135616thrust24THRUST_300001_SM_1000_NS12placeholders3_10E
	.align		8
        /*0158*/ 	.dword	_ZN41_INTERNAL_b6d5c5fa_4_k_cu_ed18ac96_2135616thrust24THRUST_300001_SM_1000_NS3seqE
	.align		8
        /*0160*/ 	.dword	_ZN41_INTERNAL_b6d5c5fa_4_k_cu_ed18ac96_2135616thrust24THRUST_300001_SM_1000_NS6deviceE


//--------------------- .text._ZN3cub18CUB_300001_SM_10006detail11EmptyKernelIvEEvv --------------------------
	.section	.text._ZN3cub18CUB_300001_SM_10006detail11EmptyKernelIvEEvv,"ax",@progbits
	.align	128
        .global         _ZN3cub18CUB_300001_SM_10006detail11EmptyKernelIvEEvv
        .type           _ZN3cub18CUB_300001_SM_10006detail11EmptyKernelIvEEvv,@function
        .size           _ZN3cub18CUB_300001_SM_10006detail11EmptyKernelIvEEvv,(.L_x_1 - _ZN3cub18CUB_300001_SM_10006detail11EmptyKernelIvEEvv)
        .other          _ZN3cub18CUB_300001_SM_10006detail11EmptyKernelIvEEvv,@"STO_CUDA_ENTRY STV_DEFAULT"
_ZN3cub18CUB_300001_SM_10006detail11EmptyKernelIvEEvv:
.text._ZN3cub18CUB_300001_SM_10006detail11EmptyKernelIvEEvv:
[----:B------:R-:W-:Y:S01]  /*0000*/  LDC R1, c[0x0][0x37c] ;  /* 0x0000df00ff017b82 */ /* 0x000fe20000000800 */
[----:B------:R-:W-:Y:S05]  /*0010*/  EXIT ;  /* 0x000000000000794d */ /* 0x000fea0003800000 */
.L_x_0:
[----:B------:R-:W-:-:S00]  /*0020*/  BRA `(.L_x_0) ;  /* 0xfffffffc00fc7947 */ /* 0x000fc0000383ffff */
[----:B------:R-:W-:-:S00]  /*0030*/  NOP ;  /* 0x0000000000007918 */ /* 0x000fc00000000000 */
        /* <DEDUP_REMOVED lines=12> */
.L_x_1:


//--------------------- .nv.shared.reserved.0     --------------------------
	.section	.nv.shared.reserved.0,"aw",@nobits
	.weak		__nv_reservedSMEM_offset_0_alias
	.size		__nv_reservedSMEM_offset_0_alias, 0, 64
	.other		__nv_reservedSMEM_offset_0_alias,@"STO_CUDA_RESERVED_SHARED STV_DEFAULT"
__nv_reservedSMEM_offset_0_alias:
	.zero		0
	.zero		64


//--------------------- .nv.global                --------------------------
	.section	.nv.global,"aw",@nobits
.nv.global:
	.type		_ZN41_INTERNAL_b6d5c5fa_4_k_cu_ed18ac96_2135616thrust24THRUST_300001_SM_1000_NS12placeholders2_8E,@object
	.size		_ZN41_INTERNAL_b6d5c5fa_4_k_cu_ed18ac96_2135616thrust24THRUST_300001_SM_1000_NS12placeholders2_8E,(_ZN41_INTERNAL_b6d5c5fa_4_k_cu_ed18ac96_2135614cuda3std3__443_GLOBAL__N__b6d5c5fa_4_k_cu_ed18ac96_2135616ignoreE - _ZN41_INTERNAL_b6d5c5fa_4_k_cu_ed18ac96_2135616thrust24THRUST_300001_SM_1000_NS12placeholders2_8E)
_ZN41_INTERNAL_b6d5c5fa_4_k_cu_ed18ac96_2135616thrust24THRUST_300001_SM_1000_NS12placeholders2_8E:
	.zero		1
	.type		_ZN41_INTERNAL_b6d5c5fa_4_k_cu_ed18ac96_2135614cuda3std3__443_GLOBAL__N__b6d5c5fa_4_k_cu_ed18ac96_2135616ignoreE,@object
	.size		_ZN41_INTERNAL_b6d5c5fa_4_k_cu_ed18ac96_2135614cuda3std3__443_GLOBAL__N__b6d5c5fa_4_k_cu_ed18ac96_2135616ignoreE,(_ZN41_INTERNAL_b6d5c5fa_4_k_cu_ed18ac96_2135614cuda3std6ranges3__45__cpo4dataE - _ZN41_INTERNAL_b6d5c5fa_4_k_cu_ed18ac96_2135614cuda3std3__443_GLOBAL__N__b6d5c5fa_4_k_cu_ed18ac96_2135616ignoreE)
_ZN41_INTERNAL_b6d5c5fa_4_k_cu_ed18ac96_2135614cuda3std3__443_GLOBAL__N__b6d5c5fa_4_k_cu_ed18ac96_2135616ignoreE:
	.zero		1
	.type		_ZN41_INTERNAL_b6d5c5fa_4_k_cu_ed18ac96_2135614cuda3std6ranges3__45__cpo4dataE,@object
	.size		_ZN41_INTERNAL_b6d5c5fa_4_k_cu_ed18ac96_2135614cuda3std6ranges3__45__cpo4dataE,(_ZN41_INTERNAL_b6d5c5fa_4_k_cu_ed18ac96_2135616thrust24THRUST_300001_SM_1000_NS6system3cpp3parE - _ZN41_INTERNAL_b6d5c5fa_4_k_cu_ed18ac96_2135614cuda3std6ranges3__45__cpo4dataE)
_ZN41_INTERNAL_b6d5c5fa_4_k_cu_ed18ac96_2135614cuda3std6ranges3__45__cpo4dataE:
	.zero		1
	.type		_ZN41_INTERNAL_b6d5c5fa_4_k_cu_ed18ac96_2135616thrust24THRUST_300001_SM_1000_NS6system3cpp3parE,@object
	.size		_ZN41_INTERNAL_b6d5c5fa_4_k_cu_ed18ac96_2135616thrust24THRUST_300001_SM_1000_NS6system3cpp3parE,(_ZN41_INTERNAL_b6d5c5fa_4_k_cu_ed18ac96_2135614cuda3std3__45__cpo5beginE - _ZN41_INTERNAL_b6d5c5fa_4_k_cu_ed18ac96_2135616thrust24THRUST_300001_SM_1000_NS6system3cpp3parE)
_ZN41_INTERNAL_b6d5c5fa_4_k_cu_ed18ac96_2135616thrust24THRUST_300001_SM_1000_NS6system3cpp3parE:
	.zero		1
	.type		_ZN41_INTERNAL_b6d5c5fa_4_k_cu_ed18ac96_2135614cuda3std3__45__cpo5beginE,@object
	.size		_ZN41_INTERNAL_b6d5c5fa_4_k_cu_ed18ac96_2135614cuda3std3__45__cpo5beginE,(_ZN41_INTERNAL_b6d5c5fa_4_k_cu_ed18ac96_2135614cuda3std6ranges3__45__cpo5beginE - _ZN41_INTERNAL_b6d5c5fa_4_k_cu_ed18ac96_2135614cuda3std3__45__cpo5beginE)
_ZN41_INTERNAL_b6d5c5fa_4_k_cu_ed18ac96_2135614cuda3std3__45__cpo5beginE:
	.zero		1
	.type		_ZN41_INTERNAL_b6d5c5fa_4_k_cu_ed18ac96_2135614cuda3std6ranges3__45__cpo5beginE,@object
	.size		_ZN41_INTERNAL_b6d5c5fa_4_k_cu_ed18ac96_2135614cuda3std6ranges3__45__cpo5beginE,(_ZN41_INTERNAL_b6d5c5fa_4_k_cu_ed18ac96_2135616thrust24THRUST_300001_SM_1000_NS6deviceE - _ZN41_INTERNAL_b6d5c5fa_4_k_cu_ed18ac96_2135614cuda3std6ranges3__45__cpo5beginE)
_ZN41_INTERNAL_b6d5c5fa_4_k_cu_ed18ac96_2135614cuda3std6ranges3__45__cpo5beginE:
	.zero		1
	.type		_ZN41_INTERNAL_b6d5c5fa_4_k_cu_ed18ac96_2135616thrust24THRUST_300001_SM_1000_NS6deviceE,@object
	.size		_ZN41_INTERNAL_b6d5c5fa_4_k_cu_ed18ac96_2135616thrust24THRUST_300001_SM_1000_NS6deviceE,(_ZN41_INTERNAL_b6d5c5fa_4_k_cu_ed18ac96_2135614cuda3std3__47nulloptE - _ZN41_INTERNAL_b6d5c5fa_4_k_cu_ed18ac96_2135616thrust24THRUST_300001_SM_1000_NS6deviceE)
_ZN41_INTERNAL_b6d5c5fa_4_k_cu_ed18ac96_2135616thrust24THRUST_300001_SM_1000_NS6deviceE:
	.zero		1
	.type		_ZN41_INTERNAL_b6d5c5fa_4_k_cu_ed18ac96_2135614cuda3std3__47nulloptE,@object
	.size		_ZN41_INTERNAL_b6d5c5fa_4_k_cu_ed18ac96_2135614cuda3std3__47nulloptE,(_ZN41_INTERNAL_b6d5c5fa_4_k_cu_ed18ac96_2135614cuda3std6ranges3__45__cpo8distanceE - _ZN41_INTERNAL_b6d5c5fa_4_k_cu_ed18ac96_2135614cuda3std3__47nulloptE)
_ZN41_INTERNAL_b6d5c5fa_4_k_cu_ed18ac96_2135614cuda3std3__47nulloptE:
	.zero		1
	.type		_ZN41_INTERNAL_b6d5c5fa_4_k_cu_ed18ac96_2135614cuda3std6ranges3__45__cpo8distanceE,@object
	.size		_ZN41_INTERNAL_b6d5c5fa_4_k_cu_ed18ac96_2135614cuda3std6ranges3__45__cpo8distanceE,(_ZN41_INTERNAL_b6d5c5fa_4_k_cu_ed18ac96_2135616thrust24THRUST_300001_SM_1000_NS12placeholders2_4E - _ZN41_INTERNAL_b6d5c5fa_4_k_cu_ed18ac96_2135614cuda3std6ranges3__45__cpo8distanceE)
_ZN41_INTERNAL_b6d5c5fa_4_k_cu_ed18ac96_2135614cuda3std6ranges3__45__cpo8distanceE:
	.zero		1
	.type		_ZN41_INTERNAL_b6d5c5fa_4_k_cu_ed18ac96_2135616thrust24THRUST_300001_SM_1000_NS12placeholders2_4E,@object
	.size		_ZN41_INTERNAL_b6d5c5fa_4_k_cu_ed18ac96_2135616thrust24THRUST_300001_SM_1000_NS12placeholders2_4E,(_ZN41_INTERNAL_b6d5c5fa_4_k_cu_ed18ac96_2135614cuda3std3__45__cpo6rbeginE - _ZN41_INTERNAL_b6d5c5fa_4_k_cu_ed18ac96_2135616thrust24THRUST_300001_SM_1000_NS12placeholders2_4E)
_ZN41_INTERNAL_b6d5c5fa_4_k_cu_ed18ac96_2135616thrust24THRUST_300001_SM_1000_NS12placeholders2_4E:
	.zero		1
	.type		_ZN41_INTERNAL_b6d5c5fa_4_k_cu_ed18ac96_2135614cuda3std3__45__cpo6rbeginE,@object
	.size		_ZN41_INTERNAL_b6d5c5fa_4_k_cu_ed18ac96_2135614cuda3std3__45__cpo6rbeginE,(_ZN41_INTERNAL_b6d5c5fa_4_k_cu_ed18ac96_2135614cuda3std6ranges3__45__cpo7advanceE - _ZN41_INTERNAL_b6d5c5fa_4_k_cu_ed18ac96_2135614cuda3std3__45__cpo6rbeginE)
_ZN41_INTERNAL_b6d5c5fa_4_k_cu_ed18ac96_2135614cuda3std3__45__cpo6rbeginE:
	.zero		1
	.type		_ZN41_INTERNAL_b6d5c5fa_4_k_cu_ed18ac96_2135614cuda3std6ranges3__45__cpo7advanceE,@object
	.size		_ZN41_INTERNAL_b6d5c5fa_4_k_cu_ed18ac96_2135614cuda3std6ranges3__45__cpo7advanceE,(_ZN41_INTERNAL_b6d5c5fa_4_k_cu_ed18ac96_2135616thrust24THRUST_300001_SM_1000_NS12placeholders3_10E - _ZN41_INTERNAL_b6d5c5fa_4_k_cu_ed18ac96_2135614cuda3std6ranges3__45__cpo7advanceE)
_ZN41_INTERNAL_b6d5c5fa_4_k_cu_ed18ac96_2135614cuda3std6ranges3__45__cpo7advanceE:
	.zero		1
	.type		_ZN41_INTERNAL_b6d5c5fa_4_k_cu_ed18ac96_2135616thrust24THRUST_300001_SM_1000_NS12placeholders3_10E,@object
	.size		_ZN41_INTERNAL_b6d5c5fa_4_k_cu_ed18ac96_2135616thrust24THRUST_300001_SM_1000_NS12placeholders3_10E,(_ZN41_INTERNAL_b6d5c5fa_4_k_cu_ed18ac96_2135614cuda3std3__48in_placeE - _ZN41_INTERNAL_b6d5c5fa_4_k_cu_ed18ac96_2135616thrust24THRUST_300001_SM_1000_NS12placeholders3_10E)
_ZN41_INTERNAL_b6d5c5fa_4_k_cu_ed18ac96_2135616thrust24THRUST_300001_SM_1000_NS12placeholders3_10E:
	.zero		1
	.type		_ZN41_INTERNAL_b6d5c5fa_4_k_cu_ed18ac96_2135614cuda3std3__48in_placeE,@object
	.size		_ZN41_INTERNAL_b6d5c5fa_4_k_cu_ed18ac96_2135614cuda3std3__48in_placeE,(_ZN41_INTERNAL_b6d5c5fa_4_k_cu_ed18ac96_2135614cuda3std6ranges3__45__cpo4sizeE - _ZN41_INTERNAL_b6d5c5fa_4_k_cu_ed18ac96_2135614cuda3std3__48in_placeE)
_ZN41_INTERNAL_b6d5c5fa_4_k_cu_ed18ac96_2135614cuda3std3__48in_placeE:
	.zero		1
	.type		_ZN41_INTERNAL_b6d5c5fa_4_k_cu_ed18ac96_2135614cuda3std6ranges3__45__cpo4sizeE,@object
	.size		_ZN41_INTERNAL_b6d5c5fa_4_k_cu_ed18ac96_2135614cuda3std6ranges3__45__cpo4sizeE,(_ZN41_INTERNAL_b6d5c5fa_4_k_cu_ed18ac96_2135616thrust24THRUST_300001_SM_1000_NS12placeholders2_2E - _ZN41_INTERNAL_b6d5c5fa_4_k_cu_ed18ac96_2135614cuda3std6ranges3__45__cpo4sizeE)
_ZN41_INTERNAL_b6d5c5fa_4_k_cu_ed18ac96_2135614cuda3std6ranges3__45__cpo4sizeE:
	.zero		1
	.type		_ZN41_INTERNAL_b6d5c5fa_4_k_cu_ed18ac96_2135616thrust24THRUST_300001_SM_1000_NS12placeholders2_2E,@object
	.size		_ZN41_INTERNAL_b6d5c5fa_4_k_cu_ed18ac96_2135616thrust24THRUST_300001_SM_1000_NS12placeholders2_2E,(_ZN41_INTERNAL_b6d5c5fa_4_k_cu_ed18ac96_2135614cuda3std3__45__cpo6cbeginE - _ZN41_INTERNAL_b6d5c5fa_4_k_cu_ed18ac96_2135616thrust24THRUST_300001_SM_1000_NS12placeholders2_2E)
_ZN41_INTERNAL_b6d5c5fa_4_k_cu_ed18ac96_2135616thrust24THRUST_300001_SM_1000_NS12placeholders2_2E:
	.zero		1
	.type		_ZN41_INTERNAL_b6d5c5fa_4_k_cu_ed18ac96_2135614cuda3std3__45__cpo6cbeginE,@object
	.size		_ZN41_INTERNAL_b6d5c5fa_4_k_cu_ed18ac96_2135614cuda3std3__45__cpo6cbeginE,(_ZN41_INTERNAL_b6d5c5fa_4_k_cu_ed18ac96_2135614cuda3std6ranges3__45__cpo6cbeginE - _ZN41_INTERNAL_b6d5c5fa_4_k_cu_ed18ac96_2135614cuda3std3__45__cpo6cbeginE)
_ZN41_INTERNAL_b6d5c5fa_4_k_cu_ed18ac96_2135614cuda3std3__45__cpo6cbeginE:
	.zero		1
	.type		_ZN41_INTERNAL_b6d5c5fa_4_k_cu_ed18ac96_2135614cuda3std6ranges3__45__cpo6cbeginE,@object
	.size		_ZN41_INTERNAL_b6d5c5fa_4_k_cu_ed18ac96_2135614cuda3std6ranges3__45__cpo6cbeginE,(_ZN41_INTERNAL_b6d5c5fa_4_k_cu_ed18ac96_2135616thrust24THRUST_300001_SM_1000_NS12placeholders2_6E - _ZN41_INTERNAL_b6d5c5fa_4_k_cu_ed18ac96_2135614cuda3std6ranges3__45__cpo6cbeginE)
_ZN41_INTERNAL_b6d5c5fa_4_k_cu_ed18ac96_2135614cuda3std6ranges3__45__cpo6cbeginE:
	.zero		1
	.type		_ZN41_INTERNAL_b6d5c5fa_4_k_cu_ed18ac96_2135616thrust24THRUST_300001_SM_1000_NS12placeholders2_6E,@object
	.size		_ZN41_INTERNAL_b6d5c5fa_4_k_cu_ed18ac96_2135616thrust24THRUST_300001_SM_1000_NS12placeholders2_6E,(_ZN41_INTERNAL_b6d5c5fa_4_k_cu_ed18ac96_2135614cuda3std3__45__cpo7crbeginE - _ZN41_INTERNAL_b6d5c5fa_4_k_cu_ed18ac96_2135616thrust24THRUST_300001_SM_1000_NS12placeholders2_6E)
_ZN41_INTERNAL_b6d5c5fa_4_k_cu_ed18ac96_2135616thrust24THRUST_300001_SM_1000_NS12placeholders2_6E:
	.zero		1
	.type		_ZN41_INTERNAL_b6d5c5fa_4_k_cu_ed18ac96_2135614cuda3std3__45__cpo7crbeginE,@object
	.size		_ZN41_INTERNAL_b6d5c5fa_4_k_cu_ed18ac96_2135614cuda3std3__45__cpo7crbeginE,(_ZN41_INTERNAL_b6d5c5fa_4_k_cu_ed18ac96_2135614cuda3std6ranges3__45__cpo4nextE - _ZN41_INTERNAL_b6d5c5fa_4_k_cu_ed18ac96_2135614cuda3std3__45__cpo7crbeginE)
_ZN41_INTERNAL_b6d5c5fa_4_k_cu_ed18ac96_2135614cuda3std3__45__cpo7crbeginE:
	.zero		1
	.type		_ZN41_INTERNAL_b6d5c5fa_4_k_cu_ed18ac96_2135614cuda3std6ranges3__45__cpo4nextE,@object
	.size		_ZN41_INTERNAL_b6d5c5fa_4_k_cu_ed18ac96_2135614cuda3std6ranges3__45__cpo4nextE,(_ZN41_INTERNAL_b6d5c5fa_4_k_cu_ed18ac96_2135614cuda3std6ranges3__45__cpo4swapE - _ZN41_INTERNAL_b6d5c5fa_4_k_cu_ed18ac96_2135614cuda3std6ranges3__45__cpo4nextE)
_ZN41_INTERNAL_b6d5c5fa_4_k_cu_ed18ac96_2135614cuda3std6ranges3__45__cpo4nextE:
	.zero		1
	.type		_ZN41_INTERNAL_b6d5c5fa_4_k_cu_ed18ac96_2135614cuda3std6ranges3__45__cpo4swapE,@object
	.size		_ZN41_INTERNAL_b6d5c5fa_4_k_cu_ed18ac96_2135614cuda3std6ranges3__45__cpo4swapE,(_ZN41_INTERNAL_b6d5c5fa_4_k_cu_ed18ac96_2135616thrust24THRUST_300001_SM_1000_NS8cuda_cub10par_nosyncE - _ZN41_INTERNAL_b6d5c5fa_4_k_cu_ed18ac96_2135614cuda3std6ranges3__45__cpo4swapE)
_ZN41_INTERNAL_b6d5c5fa_4_k_cu_ed18ac96_2135614cuda3std6ranges3__45__cpo4swapE:
	.zero		1
	.type		_ZN41_INTERNAL_b6d5c5fa_4_k_cu_ed18ac96_2135616thrust24THRUST_300001_SM_1000_NS8cuda_cub10par_nosyncE,@object
	.size		_ZN41_INTERNAL_b6d5c5fa_4_k_cu_ed18ac96_2135616thrust24THRUST_300001_SM_1000_NS8cuda_cub10par_nosyncE,(_ZN41_INTERNAL_b6d5c5fa_4_k_cu_ed18ac96_2135616thrust24THRUST_300001_SM_1000_NS3seqE - _ZN41_INTERNAL_b6d5c5fa_4_k_cu_ed18ac96_2135616thrust24THRUST_300001_SM_1000_NS8cuda_cub10par_nosyncE)
_ZN41_INTERNAL_b6d5c5fa_4_k_cu_ed18ac96_2135616thrust24THRUST_300001_SM_1000_NS8cuda_cub10par_nosyncE:
	.zero		1
	.type		_ZN41_INTERNAL_b6d5c5fa_4_k_cu_ed18ac96_2135616thrust24THRUST_300001_SM_1000_NS3seqE,@object
	.size		_ZN41_INTERNAL_b6d5c5fa_4_k_cu_ed18ac96_2135616thrust24THRUST_300001_SM_1000_NS3seqE,(_ZN41_INTERNAL_b6d5c5fa_4_k_cu_ed18ac96_2135614cuda3std3__420unreachable_sentinelE - _ZN41_INTERNAL_b6d5c5fa_4_k_cu_ed18ac96_2135616thrust24THRUST_300001_SM_1000_NS3seqE)
_ZN41_INTERNAL_b6d5c5fa_4_k_cu_ed18ac96_2135616thrust24THRUST_300001_SM_1000_NS3seqE:
	.zero		1
	.type		_ZN41_INTERNAL_b6d5c5fa_4_k_cu_ed18ac96_2135614cuda3std3__420unreachable_sentinelE,@object
	.size		_ZN41_INTERNAL_b6d5c5fa_4_k_cu_ed18ac96_2135614cuda3std3__420unreachable_sentinelE,(_ZN41_INTERNAL_b6d5c5fa_4_k_cu_ed18ac96_2135614cuda3std6ranges3__45__cpo5ssizeE - _ZN41_INTERNAL_b6d5c5fa_4_k_cu_ed18ac96_2135614cuda3std3__420unreachable_sentinelE)
_ZN41_INTERNAL_b6d5c5fa_4_k_cu_ed18ac96_2135614cuda3std3__420unreachable_sentinelE:
	.zero		1
	.type		_ZN41_INTERNAL_b6d5c5fa_4_k_cu_ed18ac96_2135614cuda3std6ranges3__45__cpo5ssizeE,@object
	.size		_ZN41_INTERNAL_b6d5c5fa_4_k_cu_ed18ac96_2135614cuda3std6ranges3__45__cpo5ssizeE,(_ZN41_INTERNAL_b6d5c5fa_4_k_cu_ed18ac96_2135616thrust24THRUST_300001_SM_1000_NS12placeholders2_3E - _ZN41_INTERNAL_b6d5c5fa_4_k_cu_ed18ac96_2135614cuda3std6ranges3__45__cpo5ssizeE)
_ZN41_INTERNAL_b6d5c5fa_4_k_cu_ed18ac96_2135614cuda3std6ranges3__45__cpo5ssizeE:
	.zero		1
	.type		_ZN41_INTERNAL_b6d5c5fa_4_k_cu_ed18ac96_2135616thrust24THRUST_300001_SM_1000_NS12placeholders2_3E,@object
	.size		_ZN41_INTERNAL_b6d5c5fa_4_k_cu_ed18ac96_2135616thrust24THRUST_300001_SM_1000_NS12placeholders2_3E,(_ZN41_INTERNAL_b6d5c5fa_4_k_cu_ed18ac96_2135614cuda3std3__45__cpo4cendE - _ZN41_INTERNAL_b6d5c5fa_4_k_cu_ed18ac96_2135616thrust24THRUST_300001_SM_1000_NS12placeholders2_3E)
_ZN41_INTERNAL_b6d5c5fa_4_k_cu_ed18ac96_2135616thrust24THRUST_300001_SM_1000_NS12placeholders2_3E:
	.zero		1
	.type		_ZN41_INTERNAL_b6d5c5fa_4_k_cu_ed18ac96_2135614cuda3std3__45__cpo4cendE,@object
	.size		_ZN41_INTERNAL_b6d5c5fa_4_k_cu_ed18ac96_2135614cuda3std3__45__cpo4cendE,(_ZN41_INTERNAL_b6d5c5fa_4_k_cu_ed18ac96_2135614cuda3std6ranges3__45__cpo4cendE - _ZN41_INTERNAL_b6d5c5fa_4_k_cu_ed18ac96_2135614cuda3std3__45__cpo4cendE)
_ZN41_INTERNAL_b6d5c5fa_4_k_cu_ed18ac96_2135614cuda3std3__45__cpo4cendE:
	.zero		1
	.type		_ZN41_INTERNAL_b6d5c5fa_4_k_cu_ed18ac96_2135614cuda3std6ranges3__45__cpo4cendE,@object
	.size		_ZN41_INTERNAL_b6d5c5fa_4_k_cu_ed18ac96_2135614cuda3std6ranges3__45__cpo4cendE,(_ZN41_INTERNAL_b6d5c5fa_4_k_cu_ed18ac96_2135616thrust24THRUST_300001_SM_1000_NS12placeholders2_7E - _ZN41_INTERNAL_b6d5c5fa_4_k_cu_ed18ac96_2135614cuda3std6ranges3__45__cpo4cendE)
_ZN41_INTERNAL_b6d5c5fa_4_k_cu_ed18ac96_2135614cuda3std6ranges3__45__cpo4cendE:
	.zero		1
	.type		_ZN41_INTERNAL_b6d5c5fa_4_k_cu_ed18ac96_2135616thrust24THRUST_300001_SM_1000_NS12placeholders2_7E,@object
	.size		_ZN41_INTERNAL_b6d5c5fa_4_k_cu_ed18ac96_2135616thrust24THRUST_300001_SM_1000_NS12placeholders2_7E,(_ZN41_INTERNAL_b6d5c5fa_4_k_cu_ed18ac96_2135614cuda3std3__45__cpo5crendE - _ZN41_INTERNAL_b6d5c5fa_4_k_cu_ed18ac96_2135616thrust24THRUST_300001_SM_1000_NS12placeholders2_7E)
_ZN41_INTERNAL_b6d5c5fa_4_k_cu_ed18ac96_2135616thrust24THRUST_300001_SM_1000_NS12placeholders2_7E:
	.zero		1
	.type		_ZN41_INTERNAL_b6d5c5fa_4_k_cu_ed18ac96_2135614cuda3std3__45__cpo5crendE,@object
	.size		_ZN41_INTERNAL_b6d5c5fa_4_k_cu_ed18ac96_2135614cuda3std3__45__cpo5crendE,(_ZN41_INTERNAL_b6d5c5fa_4_k_cu_ed18ac96_2135614cuda3std6ranges3__45__cpo4prevE - _ZN41_INTERNAL_b6d5c5fa_4_k_cu_ed18ac96_2135614cuda3std3__45__cpo5crendE)
_ZN41_INTERNAL_b6d5c5fa_4_k_cu_ed18ac96_2135614cuda3std3__45__cpo5crendE:
	.zero		1
	.type		_ZN41_INTERNAL_b6d5c5fa_4_k_cu_ed18ac96_2135614cuda3std6ranges3__45__cpo4prevE,@object
	.size		_ZN41_INTERNAL_b6d5c5fa_4_k_cu_ed18ac96_2135614cuda3std6ranges3__45__cpo4prevE,(_ZN41_INTERNAL_b6d5c5fa_4_k_cu_ed18ac96_2135614cuda3std6ranges3__45__cpo9iter_moveE - _ZN41_INTERNAL_b6d5c5fa_4_k_cu_ed18ac96_2135614cuda3std6ranges3__45__cpo4prevE)
_ZN41_INTERNAL_b6d5c5fa_4_k_cu_ed18ac96_2135614cuda3std6ranges3__45__cpo4prevE:
	.zero		1
	.type		_ZN41_INTERNAL_b6d5c5fa_4_k_cu_ed18ac96_2135614cuda3std6ranges3__45__cpo9iter_moveE,@object
	.size		_ZN41_INTERNAL_b6d5c5fa_4_k_cu_ed18ac96_2135614cuda3std6ranges3__45__cpo9iter_moveE,(_ZN41_INTERNAL_b6d5c5fa_4_k_cu_ed18ac96_2135616thrust24THRUST_300001_SM_1000_NS6system6detail10sequential3seqE - _ZN41_INTERNAL_b6d5c5fa_4_k_cu_ed18ac96_2135614cuda3std6ranges3__45__cpo9iter_moveE)
_ZN41_INTERNAL_b6d5c5fa_4_k_cu_ed18ac96_2135614cuda3std6ranges3__45__cpo9iter_moveE:
	.zero		1
	.type		_ZN41_INTERNAL_b6d5c5fa_4_k_cu_ed18ac96_2135616thrust24THRUST_300001_SM_1000_NS6system6detail10sequential3seqE,@object
	.size		_ZN41_INTERNAL_b6d5c5fa_4_k_cu_ed18ac96_2135616thrust24THRUST_300001_SM_1000_NS6system6detail10sequential3seqE,(_ZN41_INTERNAL_b6d5c5fa_4_k_cu_ed18ac96_2135616thrust24THRUST_300001_SM_1000_NS12placeholders2_9E - _ZN41_INTERNAL_b6d5c5fa_4_k_cu_ed18ac96_2135616thrust24THRUST_300001_SM_1000_NS6system6detail10sequential3seqE)
_ZN41_INTERNAL_b6d5c5fa_4_k_cu_ed18ac96_2135616thrust24THRUST_300001_SM_1000_NS6system6detail10sequential3seqE:
	.zero		1
	.type		_ZN41_INTERNAL_b6d5c5fa_4_k_cu_ed18ac96_2135616thrust24THRUST_300001_SM_1000_NS12placeholders2_9E,@object
	.size		_ZN41_INTERNAL_b6d5c5fa_4_k_cu_ed18ac96_2135616thrust24THRUST_300001_SM_1000_NS12placeholders2_9E,(_ZN41_INTERNAL_b6d5c5fa_4_k_cu_ed18ac96_2135614cuda3std3__419piecewise_constructE - _ZN41_INTERNAL_b6d5c5fa_4_k_cu_ed18ac96_2135616thrust24THRUST_300001_SM_1000_NS12placeholders2_9E)
_ZN41_INTERNAL_b6d5c5fa_4_k_cu_ed18ac96_2135616thrust24THRUST_300001_SM_1000_NS12placeholders2_9E:
	.zero		1
	.type		_ZN41_INTERNAL_b6d5c5fa_4_k_cu_ed18ac96_2135614cuda3std3__419piecewise_constructE,@object
	.size		_ZN41_INTERNAL_b6d5c5fa_4_k_cu_ed18ac96_2135614cuda3std3__419piecewise_constructE,(_ZN41_INTERNAL_b6d5c5fa_4_k_cu_ed18ac96_2135614cuda3std6ranges3__45__cpo5cdataE - _ZN41_INTERNAL_b6d5c5fa_4_k_cu_ed18ac96_2135614cuda3std3__419piecewise_constructE)
_ZN41_INTERNAL_b6d5c5fa_4_k_cu_ed18ac96_2135614cuda3std3__419piecewise_constructE:
	.zero		1
	.type		_ZN41_INTERNAL_b6d5c5fa_4_k_cu_ed18ac96_2135614cuda3std6ranges3__45__cpo5cdataE,@object
	.size		_ZN41_INTERNAL_b6d5c5fa_4_k_cu_ed18ac96_2135614cuda3std6ranges3__45__cpo5cdataE,(_ZN41_INTERNAL_b6d5c5fa_4_k_cu_ed18ac96_2135616thrust24THRUST_300001_SM_1000_NS12placeholders2_1E - _ZN41_INTERNAL_b6d5c5fa_4_k_cu_ed18ac96_2135614cuda3std6ranges3__45__cpo5cdataE)
_ZN41_INTERNAL_b6d5c5fa_4_k_cu_ed18ac96_2135614cuda3std6ranges3__45__cpo5cdataE:
	.zero		1
	.type		_ZN41_INTERNAL_b6d5c5fa_4_k_cu_ed18ac96_2135616thrust24THRUST_300001_SM_1000_NS12placeholders2_1E,@object
	.size		_ZN41_INTERNAL_b6d5c5fa_4_k_cu_ed18ac96_2135616thrust24THRUST_300001_SM_1000_NS12placeholders2_1E,(_ZN41_INTERNAL_b6d5c5fa_4_k_cu_ed18ac96_2135614cuda3std3__45__cpo3endE - _ZN41_INTERNAL_b6d5c5fa_4_k_cu_ed18ac96_2135616thrust24THRUST_300001_SM_1000_NS12placeholders2_1E)
_ZN41_INTERNAL_b6d5c5fa_4_k_cu_ed18ac96_2135616thrust24THRUST_300001_SM_1000_NS12placeholders2_1E:
	.zero		1
	.type		_ZN41_INTERNAL_b6d5c5fa_4_k_cu_ed18ac96_2135614cuda3std3__45__cpo3endE,@object
	.size		_ZN41_INTERNAL_b6d5c5fa_4_k_cu_ed18ac96_2135614cuda3std3__45__cpo3endE,(_ZN41_INTERNAL_b6d5c5fa_4_k_cu_ed18ac96_2135614cuda3std6ranges3__45__cpo3endE - _ZN41_INTERNAL_b6d5c5fa_4_k_cu_ed18ac96_2135614cuda3std3__45__cpo3endE)
_ZN41_INTERNAL_b6d5c5fa_4_k_cu_ed18ac96_2135614cuda3std3__45__cpo3endE:
	.zero		1
	.type		_ZN41_INTERNAL_b6d5c5fa_4_k_cu_ed18ac96_2135614cuda3std6ranges3__45__cpo3endE,@object
	.size		_ZN41_INTERNAL_b6d5c5fa_4_k_cu_ed18ac96_2135614cuda3std6ranges3__45__cpo3endE,(_ZN41_INTERNAL_b6d5c5fa_4_k_cu_ed18ac96_2135616thrust24THRUST_300001_SM_1000_NS12placeholders2_5E - _ZN41_INTERNAL_b6d5c5fa_4_k_cu_ed18ac96_2135614cuda3std6ranges3__45__cpo3endE)
_ZN41_INTERNAL_b6d5c5fa_4_k_cu_ed18ac96_2135614cuda3std6ranges3__45__cpo3endE:
	.zero		1
	.type		_ZN41_INTERNAL_b6d5c5fa_4_k_cu_ed18ac96_2135616thrust24THRUST_300001_SM_1000_NS12placeholders2_5E,@object
	.size		_ZN41_INTERNAL_b6d5c5fa_4_k_cu_ed18ac96_2135616thrust24THRUST_300001_SM_1000_NS12placeholders2_5E,(_ZN41_INTERNAL_b6d5c5fa_4_k_cu_ed18ac96_2135614cuda3std3__45__cpo4rendE - _ZN41_INTERNAL_b6d5c5fa_4_k_cu_ed18ac96_2135616thrust24THRUST_300001_SM_1000_NS12placeholders2_5E)
_ZN41_INTERNAL_b6d5c5fa_4_k_cu_ed18ac96_2135616thrust24THRUST_300001_SM_1000_NS12placeholders2_5E:
	.zero		1
	.type		_ZN41_INTERNAL_b6d5c5fa_4_k_cu_ed18ac96_2135614cuda3std3__45__cpo4rendE,@object
	.size		_ZN41_INTERNAL_b6d5c5fa_4_k_cu_ed18ac96_2135614cuda3std3__45__cpo4rendE,(_ZN41_INTERNAL_b6d5c5fa_4_k_cu_ed18ac96_2135614cuda3std6ranges3__45__cpo9iter_swapE - _ZN41_INTERNAL_b6d5c5fa_4_k_cu_ed18ac96_2135614cuda3std3__45__cpo4rendE)
_ZN41_INTERNAL_b6d5c5fa_4_k_cu_ed18ac96_2135614cuda3std3__45__cpo4rendE:
	.zero		1
	.type		_ZN41_INTERNAL_b6d5c5fa_4_k_cu_ed18ac96_2135614cuda3std6ranges3__45__cpo9iter_swapE,@object
	.size		_ZN41_INTERNAL_b6d5c5fa_4_k_cu_ed18ac96_2135614cuda3std6ranges3__45__cpo9iter_swapE,(_ZN41_INTERNAL_b6d5c5fa_4_k_cu_ed18ac96_2135614cuda3std3__48unexpectE - _ZN41_INTERNAL_b6d5c5fa_4_k_cu_ed18ac96_2135614cuda3std6ranges3__45__cpo9iter_swapE)
_ZN41_INTERNAL_b6d5c5fa_4_k_cu_ed18ac96_2135614cuda3std6ranges3__45__cpo9iter_swapE:
	.zero		1
	.type		_ZN41_INTERNAL_b6d5c5fa_4_k_cu_ed18ac96_2135614cuda3std3__48unexpectE,@object
	.size		_ZN41_INTERNAL_b6d5c5fa_4_k_cu_ed18ac96_2135614cuda3std3__48unexpectE,(_ZN41_INTERNAL_b6d5c5fa_4_k_cu_ed18ac96_2135616thrust24THRUST_300001_SM_1000_NS8cuda_cub3parE - _ZN41_INTERNAL_b6d5c5fa_4_k_cu_ed18ac96_2135614cuda3std3__48unexpectE)
_ZN41_INTERNAL_b6d5c5fa_4_k_cu_ed18ac96_2135614cuda3std3__48unexpectE:
	.zero		1
	.type		_ZN41_INTERNAL_b6d5c5fa_4_k_cu_ed18ac96_2135616thrust24THRUST_300001_SM_1000_NS8cuda_cub3parE,@object
	.size		_ZN41_INTERNAL_b6d5c5fa_4_k_cu_ed18ac96_2135616thrust24THRUST_300001_SM_1000_NS8cuda_cub3parE,(.L_29 - _ZN41_INTERNAL_b6d5c5fa_4_k_cu_ed18ac96_2135616thrust24THRUST_300001_SM_1000_NS8cuda_cub3parE)
_ZN41_INTERNAL_b6d5c5fa_4_k_cu_ed18ac96_2135616thrust24THRUST_300001_SM_1000_NS8cuda_cub3parE:
	.zero		1
.L_29:


//--------------------- .nv.constant0._ZN3cub18CUB_300001_SM_10006detail11EmptyKernelIvEEvv --------------------------
	.section	.nv.constant0._ZN3cub18CUB_300001_SM_10006detail11EmptyKernelIvEEvv,"a",@progbits
	.sectionflags	@""
	.align	4
.nv.constant0._ZN3cub18CUB_300001_SM_10006detail11EmptyKernelIvEEvv:
	.zero		896


//--------------------- SYMBOLS --------------------------

	.type		.nv.reservedSmem.offset0,@object
	.size		.nv.reservedSmem.offset0,0x4
